//
// Generated by NVIDIA NVVM Compiler
//
// Compiler Build ID: CL-36424714
// Cuda compilation tools, release 13.0, V13.0.88
// Based on NVVM 20.0.0
//

.version 9.0
.target sm_100
.address_size 64

	// .globl	_ZN3cub18CUB_300001_SM_10006detail11EmptyKernelIvEEvv
.global .align 1 .b8 _ZN40_INTERNAL_aae8ec26_4_k_cu_167e7067_298024cuda3std3__45__cpo5beginE[1];
.global .align 1 .b8 _ZN40_INTERNAL_aae8ec26_4_k_cu_167e7067_298024cuda3std3__45__cpo3endE[1];
.global .align 1 .b8 _ZN40_INTERNAL_aae8ec26_4_k_cu_167e7067_298024cuda3std3__45__cpo6cbeginE[1];
.global .align 1 .b8 _ZN40_INTERNAL_aae8ec26_4_k_cu_167e7067_298024cuda3std3__45__cpo4cendE[1];
.global .align 1 .b8 _ZN40_INTERNAL_aae8ec26_4_k_cu_167e7067_298024cuda3std3__45__cpo6rbeginE[1];
.global .align 1 .b8 _ZN40_INTERNAL_aae8ec26_4_k_cu_167e7067_298024cuda3std3__45__cpo4rendE[1];
.global .align 1 .b8 _ZN40_INTERNAL_aae8ec26_4_k_cu_167e7067_298024cuda3std3__45__cpo7crbeginE[1];
.global .align 1 .b8 _ZN40_INTERNAL_aae8ec26_4_k_cu_167e7067_298024cuda3std3__45__cpo5crendE[1];
.global .align 1 .b8 _ZN40_INTERNAL_aae8ec26_4_k_cu_167e7067_298024cuda3std3__442_GLOBAL__N__aae8ec26_4_k_cu_167e7067_298026ignoreE[1];
.global .align 1 .b8 _ZN40_INTERNAL_aae8ec26_4_k_cu_167e7067_298024cuda3std3__419piecewise_constructE[1];
.global .align 1 .b8 _ZN40_INTERNAL_aae8ec26_4_k_cu_167e7067_298024cuda3std3__48in_placeE[1];
.global .align 1 .b8 _ZN40_INTERNAL_aae8ec26_4_k_cu_167e7067_298024cuda3std3__420unreachable_sentinelE[1];
.global .align 1 .b8 _ZN40_INTERNAL_aae8ec26_4_k_cu_167e7067_298024cuda3std3__47nulloptE[1];
.global .align 1 .b8 _ZN40_INTERNAL_aae8ec26_4_k_cu_167e7067_298024cuda3std3__48unexpectE[1];
.global .align 1 .b8 _ZN40_INTERNAL_aae8ec26_4_k_cu_167e7067_298024cuda3std6ranges3__45__cpo4swapE[1];
.global .align 1 .b8 _ZN40_INTERNAL_aae8ec26_4_k_cu_167e7067_298024cuda3std6ranges3__45__cpo9iter_moveE[1];
.global .align 1 .b8 _ZN40_INTERNAL_aae8ec26_4_k_cu_167e7067_298024cuda3std6ranges3__45__cpo5beginE[1];
.global .align 1 .b8 _ZN40_INTERNAL_aae8ec26_4_k_cu_167e7067_298024cuda3std6ranges3__45__cpo3endE[1];
.global .align 1 .b8 _ZN40_INTERNAL_aae8ec26_4_k_cu_167e7067_298024cuda3std6ranges3__45__cpo6cbeginE[1];
.global .align 1 .b8 _ZN40_INTERNAL_aae8ec26_4_k_cu_167e7067_298024cuda3std6ranges3__45__cpo4cendE[1];
.global .align 1 .b8 _ZN40_INTERNAL_aae8ec26_4_k_cu_167e7067_298024cuda3std6ranges3__45__cpo7advanceE[1];
.global .align 1 .b8 _ZN40_INTERNAL_aae8ec26_4_k_cu_167e7067_298024cuda3std6ranges3__45__cpo9iter_swapE[1];
.global .align 1 .b8 _ZN40_INTERNAL_aae8ec26_4_k_cu_167e7067_298024cuda3std6ranges3__45__cpo4nextE[1];
.global .align 1 .b8 _ZN40_INTERNAL_aae8ec26_4_k_cu_167e7067_298024cuda3std6ranges3__45__cpo4prevE[1];
.global .align 1 .b8 _ZN40_INTERNAL_aae8ec26_4_k_cu_167e7067_298024cuda3std6ranges3__45__cpo4dataE[1];
.global .align 1 .b8 _ZN40_INTERNAL_aae8ec26_4_k_cu_167e7067_298024cuda3std6ranges3__45__cpo5cdataE[1];
.global .align 1 .b8 _ZN40_INTERNAL_aae8ec26_4_k_cu_167e7067_298024cuda3std6ranges3__45__cpo4sizeE[1];
.global .align 1 .b8 _ZN40_INTERNAL_aae8ec26_4_k_cu_167e7067_298024cuda3std6ranges3__45__cpo5ssizeE[1];
.global .align 1 .b8 _ZN40_INTERNAL_aae8ec26_4_k_cu_167e7067_298024cuda3std6ranges3__45__cpo8distanceE[1];
.global .align 1 .b8 _ZN40_INTERNAL_aae8ec26_4_k_cu_167e7067_298026thrust24THRUST_300001_SM_1000_NS8cuda_cub3parE[1];
.global .align 1 .b8 _ZN40_INTERNAL_aae8ec26_4_k_cu_167e7067_298026thrust24THRUST_300001_SM_1000_NS8cuda_cub10par_nosyncE[1];
.global .align 1 .b8 _ZN40_INTERNAL_aae8ec26_4_k_cu_167e7067_298026thrust24THRUST_300001_SM_1000_NS6system6detail10sequential3seqE[1];
.global .align 1 .b8 _ZN40_INTERNAL_aae8ec26_4_k_cu_167e7067_298026thrust24THRUST_300001_SM_1000_NS12placeholders2_1E[1];
.global .align 1 .b8 _ZN40_INTERNAL_aae8ec26_4_k_cu_167e7067_298026thrust24THRUST_300001_SM_1000_NS12placeholders2_2E[1];
.global .align 1 .b8 _ZN40_INTERNAL_aae8ec26_4_k_cu_167e7067_298026thrust24THRUST_300001_SM_1000_NS12placeholders2_3E[1];
.global .align 1 .b8 _ZN40_INTERNAL_aae8ec26_4_k_cu_167e7067_298026thrust24THRUST_300001_SM_1000_NS12placeholders2_4E[1];
.global .align 1 .b8 _ZN40_INTERNAL_aae8ec26_4_k_cu_167e7067_298026thrust24THRUST_300001_SM_1000_NS12placeholders2_5E[1];
.global .align 1 .b8 _ZN40_INTERNAL_aae8ec26_4_k_cu_167e7067_298026thrust24THRUST_300001_SM_1000_NS12placeholders2_6E[1];
.global .align 1 .b8 _ZN40_INTERNAL_aae8ec26_4_k_cu_167e7067_298026thrust24THRUST_300001_SM_1000_NS12placeholders2_7E[1];
.global .align 1 .b8 _ZN40_INTERNAL_aae8ec26_4_k_cu_167e7067_298026thrust24THRUST_300001_SM_1000_NS12placeholders2_8E[1];
.global .align 1 .b8 _ZN40_INTERNAL_aae8ec26_4_k_cu_167e7067_298026thrust24THRUST_300001_SM_1000_NS12placeholders2_9E[1];
.global .align 1 .b8 _ZN40_INTERNAL_aae8ec26_4_k_cu_167e7067_298026thrust24THRUST_300001_SM_1000_NS12placeholders3_10E[1];
.global .align 1 .b8 _ZN40_INTERNAL_aae8ec26_4_k_cu_167e7067_298026thrust24THRUST_300001_SM_1000_NS3seqE[1];

.visible .entry _ZN3cub18CUB_300001_SM_10006detail11EmptyKernelIvEEvv()
{


	ret;

}


// ===== COMPILED SASS (sm_100) =====

	.target	sm_100

	.elftype	@"ET_EXEC"


//--------------------- .note.nv.tkinfo           --------------------------
	.section	.note.nv.tkinfo,"",@"SHT_NOTE"
	.sectionflags	@"SHF_NOTE_NV_TKINFO"
	.tkinfo
        /*0018*/ 	.word	0x00000002
        /*0030*/ 	.string	""
        /*0030*/ 	.string	"ptxas"
        /*0030*/ 	.string	"Cuda compilation tools, release 13.0, V13.0.88"
        /*0030*/ 	.string	"Build cuda_13.0.r13.0/compiler.36424714_0"
        /*0030*/ 	.string	"-arch sm_100 -m 64 "



//--------------------- .note.nv.cuinfo           --------------------------
	.section	.note.nv.cuinfo,"",@"SHT_NOTE"
	.sectionflags	@"SHF_NOTE_NV_CUINFO"
        /*0018*/ 	.short	0x0002
        /*001a*/ 	.short	0x0064
        /*001c*/ 	.short	0x0082
	.zero		2


//--------------------- .nv.info                  --------------------------
	.section	.nv.info,"",@"SHT_CUDA_INFO"
	.align	4


	//----- nvinfo : EIATTR_REGCOUNT
	.align		4
        /*0000*/ 	.byte	0x04, 0x2f
        /*0002*/ 	.short	(.L_44 - .L_43)
	.align		4
.L_43:
        /*0004*/ 	.word	index@(_ZN3cub18CUB_300001_SM_10006detail11EmptyKernelIvEEvv)
        /*0008*/ 	.word	0x00000004


	//----- nvinfo : EIATTR_FRAME_SIZE
	.align		4
.L_44:
        /*000c*/ 	.byte	0x04, 0x11
        /*000e*/ 	.short	(.L_46 - .L_45)
	.align		4
.L_45:
        /*0010*/ 	.word	index@(_ZN3cub18CUB_300001_SM_10006detail11EmptyKernelIvEEvv)
        /*0014*/ 	.word	0x00000000


	//----- nvinfo : EIATTR_MIN_STACK_SIZE
	.align		4
.L_46:
        /*0018*/ 	.byte	0x04, 0x12
        /*001a*/ 	.short	(.L_48 - .L_47)
	.align		4
.L_47:
        /*001c*/ 	.word	index@(_ZN3cub18CUB_300001_SM_10006detail11EmptyKernelIvEEvv)
        /*0020*/ 	.word	0x00000000
.L_48:


//--------------------- .nv.compat                --------------------------
	.section	.nv.compat,"",@"SHT_CUDA_COMPAT_INFO"
	.align	4
        /*0000*/ 	.byte	0x02, 0x09, 0x00, 0x00, 0x02, 0x02, 0x01, 0x00, 0x02, 0x05, 0x05, 0x00, 0x03, 0x07, 0x01, 0x01
        /*0010*/ 	.byte	0x02, 0x03, 0x00, 0x00, 0x02, 0x06, 0x01, 0x00, 0x04, 0x0b, 0x08, 0x00, 0x09, 0x00, 0x00, 0x00
        /*0020*/ 	.byte	0x00, 0x00, 0x00, 0x00


//--------------------- .nv.info._ZN3cub18CUB_300001_SM_10006detail11EmptyKernelIvEEvv --------------------------
	.section	.nv.info._ZN3cub18CUB_300001_SM_10006detail11EmptyKernelIvEEvv,"",@"SHT_CUDA_INFO"
	.sectionflags	@""
	.align	4


	//----- nvinfo : EIATTR_CUDA_API_VERSION
	.align		4
        /*0000*/ 	.byte	0x04, 0x37
        /*0002*/ 	.short	(.L_50 - .L_49)
.L_49:
        /*0004*/ 	.word	0x00000082


	//----- nvinfo : EIATTR_SPARSE_MMA_MASK
	.align		4
.L_50:
        /*0008*/ 	.byte	0x03, 0x50
        /*000a*/ 	.short	0x0000


	//----- nvinfo : EIATTR_MAXREG_COUNT
	.align		4
        /*000c*/ 	.byte	0x03, 0x1b
        /*000e*/ 	.short	0x00ff


	//----- nvinfo : EIATTR_MERCURY_ISA_VERSION
	.align		4
        /*0010*/ 	.byte	0x03, 0x5f
        /*0012*/ 	.short	0x0101


	//----- nvinfo : EIATTR_VRC_CTA_INIT_COUNT
	.align		4
        /*0014*/ 	.byte	0x02, 0x4a
	.zero		1
	.zero		1


	//----- nvinfo : EIATTR_EXIT_INSTR_OFFSETS
	.align		4
        /*0018*/ 	.byte	0x04, 0x1c
        /*001a*/ 	.short	(.L_52 - .L_51)


	//   ....[0]....
.L_51:
        /*001c*/ 	.word	0x00000010


	//----- nvinfo : EIATTR_SW_WAR
	.align		4
.L_52:
        /*0020*/ 	.byte	0x04, 0x36
        /*0022*/ 	.short	(.L_54 - .L_53)
.L_53:
        /*0024*/ 	.word	0x00000008
.L_54:


//--------------------- .nv.callgraph             --------------------------
	.section	.nv.callgraph,"",@"SHT_CUDA_CALLGRAPH"
	.align	4
	.sectionentsize	8
	.align		4
        /*0000*/ 	.word	0x00000000
	.align		4
        /*0004*/ 	.word	0xffffffff
	.align		4
        /*0008*/ 	.word	0x00000000
	.align		4
        /*000c*/ 	.word	0xfffffffe
	.align		4
        /*0010*/ 	.word	0x00000000
	.align		4
        /*0014*/ 	.word	0xfffffffd
	.align		4
        /*0018*/ 	.word	0x00000000
	.align		4
        /*001c*/ 	.word	0xfffffffc


//--------------------- .nv.constant4             --------------------------
	.section	.nv.constant4,"a",@progbits
	.align	8
	.align		8
.nv.constant4:
        /*0000*/ 	.dword	_ZN40_INTERNAL_aae8ec26_4_k_cu_167e7067_300724cuda3std3__45__cpo5beginE
	.align		8
        /*0008*/ 	.dword	_ZN40_INTERNAL_aae8ec26_4_k_cu_167e7067_300724cuda3std3__45__cpo3endE
	.align		8
        /*0010*/ 	.dword	_ZN40_INTERNAL_aae8ec26_4_k_cu_167e7067_300724cuda3std3__45__cpo6cbeginE
	.align		8
        /*0018*/ 	.dword	_ZN40_INTERNAL_aae8ec26_4_k_cu_167e7067_300724cuda3std3__45__cpo4cendE
	.align		8
        /*0020*/ 	.dword	_ZN40_INTERNAL_aae8ec26_4_k_cu_167e7067_300724cuda3std3__45__cpo6rbeginE
	.align		8
        /*0028*/ 	.dword	_ZN40_INTERNAL_aae8ec26_4_k_cu_167e7067_300724cuda3std3__45__cpo4rendE
	.align		8
        /*0030*/ 	.dword	_ZN40_INTERNAL_aae8ec26_4_k_cu_167e7067_300724cuda3std3__45__cpo7crbeginE
	.align		8
        /*0038*/ 	.dword	_ZN40_INTERNAL_aae8ec26_4_k_cu_167e7067_300724cuda3std3__45__cpo5crendE
	.align		8
        /*0040*/ 	.dword	_ZN40_INTERNAL_aae8ec26_4_k_cu_167e7067_300724cuda3std3__442_GLOBAL__N__aae8ec26_4_k_cu_167e7067_300726ignoreE
	.align		8
        /*0048*/ 	.dword	_ZN40_INTERNAL_aae8ec26_4_k_cu_167e7067_300724cuda3std3__419piecewise_constructE
	.align		8
        /*0050*/ 	.dword	_ZN40_INTERNAL_aae8ec26_4_k_cu_167e7067_300724cuda3std3__48in_placeE
	.align		8
        /*0058*/ 	.dword	_ZN40_INTERNAL_aae8ec26_4_k_cu_167e7067_300724cuda3std3__420unreachable_sentinelE
	.align		8
        /*0060*/ 	.dword	_ZN40_INTERNAL_aae8ec26_4_k_cu_167e7067_300724cuda3std3__47nulloptE
	.align		8
        /*0068*/ 	.dword	_ZN40_INTERNAL_aae8ec26_4_k_cu_167e7067_300724cuda3std3__48unexpectE
	.align		8
        /*0070*/ 	.dword	_ZN40_INTERNAL_aae8ec26_4_k_cu_167e7067_300724cuda3std6ranges3__45__cpo4swapE
	.align		8
        /*0078*/ 	.dword	_ZN40_INTERNAL_aae8ec26_4_k_cu_167e7067_300724cuda3std6ranges3__45__cpo9iter_moveE
	.align		8
        /*0080*/ 	.dword	_ZN40_INTERNAL_aae8ec26_4_k_cu_167e7067_300724cuda3std6ranges3__45__cpo5beginE
	.align		8
        /*0088*/ 	.dword	_ZN40_INTERNAL_aae8ec26_4_k_cu_167e7067_300724cuda3std6ranges3__45__cpo3endE
	.align		8
        /*0090*/ 	.dword	_ZN40_INTERNAL_aae8ec26_4_k_cu_167e7067_300724cuda3std6ranges3__45__cpo6cbeginE
	.align		8
        /*0098*/ 	.dword	_ZN40_INTERNAL_aae8ec26_4_k_cu_167e7067_300724cuda3std6ranges3__45__cpo4cendE
	.align		8
        /*00a0*/ 	.dword	_ZN40_INTERNAL_aae8ec26_4_k_cu_167e7067_300724cuda3std6ranges3__45__cpo7advanceE
	.align		8
        /*00a8*/ 	.dword	_ZN40_INTERNAL_aae8ec26_4_k_cu_167e7067_300724cuda3std6ranges3__45__cpo9iter_swapE
	.align		8
        /*00b0*/ 	.dword	_ZN40_INTERNAL_aae8ec26_4_k_cu_167e7067_300724cuda3std6ranges3__45__cpo4nextE
	.align		8
        /*00b8*/ 	.dword	_ZN40_INTERNAL_aae8ec26_4_k_cu_167e7067_300724cuda3std6ranges3__45__cpo4prevE
	.align		8
        /*00c0*/ 	.dword	_ZN40_INTERNAL_aae8ec26_4_k_cu_167e7067_300724cuda3std6ranges3__45__cpo4dataE
	.align		8
        /*00c8*/ 	.dword	_ZN40_INTERNAL_aae8ec26_4_k_cu_167e7067_300724cuda3std6ranges3__45__cpo5cdataE
	.align		8
        /*00d0*/ 	.dword	_ZN40_INTERNAL_aae8ec26_4_k_cu_167e7067_300724cuda3std6ranges3__45__cpo4sizeE
	.align		8
        /*00d8*/ 	.dword	_ZN40_INTERNAL_aae8ec26_4_k_cu_167e7067_300724cuda3std6ranges3__45__cpo5ssizeE
	.align		8
        /*00e0*/ 	.dword	_ZN40_INTERNAL_aae8ec26_4_k_cu_167e7067_300724cuda3std6ranges3__45__cpo8distanceE
	.align		8
        /*00e8*/ 	.dword	_ZN40_INTERNAL_aae8ec26_4_k_cu_167e7067_300726thrust24THRUST_300001_SM_1000_NS8cuda_cub3parE
	.align		8
        /*00f0*/ 	.dword	_ZN40_INTERNAL_aae8ec26_4_k_cu_167e7067_300726thrust24THRUST_300001_SM_1000_NS8cuda_cub10par_nosyncE
	.align		8
        /*00f8*/ 	.dword	_ZN40_INTERNAL_aae8ec26_4_k_cu_167e7067_300726thrust24THRUST_300001_SM_1000_NS6system6detail10sequential3seqE
	.align		8
        /*0100*/ 	.dword	_ZN40_INTERNAL_aae8ec26_4_k_cu_167e7067_300726thrust24THRUST_300001_SM_1000_NS12placeholders2_1E
	.align		8
        /*0108*/ 	.dword	_ZN40_INTERNAL_aae8ec26_4_k_cu_167e7067_300726thrust24THRUST_300001_SM_1000_NS12placeholders2_2E
	.align		8
        /*0110*/ 	.dword	_ZN40_INTERNAL_aae8ec26_4_k_cu_167e7067_300726thrust24THRUST_300001_SM_1000_NS12placeholders2_3E
	.align		8
        /*0118*/ 	.dword	_ZN40_INTERNAL_aae8ec26_4_k_cu_167e7067_300726thrust24THRUST_300001_SM_1000_NS12placeholders2_4E
	.align		8
        /*0120*/ 	.dword	_ZN40_INTERNAL_aae8ec26_4_k_cu_167e7067_300726thrust24THRUST_300001_SM_1000_NS12placeholders2_5E
	.align		8
        /*0128*/ 	.dword	_ZN40_INTERNAL_aae8ec26_4_k_cu_167e7067_300726thrust24THRUST_300001_SM_1000_NS12placeholders2_6E
	.align		8
        /*0130*/ 	.dword	_ZN40_INTERNAL_aae8ec26_4_k_cu_167e7067_300726thrust24THRUST_300001_SM_1000_NS12placeholders2_7E
	.align		8
        /*0138*/ 	.dword	_ZN40_INTERNAL_aae8ec26_4_k_cu_167e7067_300726thrust24THRUST_300001_SM_1000_NS12placeholders2_8E
	.align		8
        /*0140*/ 	.dword	_ZN40_INTERNAL_aae8ec26_4_k_cu_167e7067_300726thrust24THRUST_300001_SM_1000_NS12placeholders2_9E
	.align		8
        /*0148*/ 	.dword	_ZN40_INTERNAL_aae8ec26_4_k_cu_167e7067_300726thrust24THRUST_300001_SM_1000_NS12placeholders3_10E
	.align		8
        /*0150*/ 	.dword	_ZN40_INTERNAL_aae8ec26_4_k_cu_167e7067_300726thrust24THRUST_300001_SM_1000_NS3seqE


//--------------------- .text._ZN3cub18CUB_300001_SM_10006detail11EmptyKernelIvEEvv --------------------------
	.section	.text._ZN3cub18CUB_300001_SM_10006detail11EmptyKernelIvEEvv,"ax",@progbits
	.align	128
        .global         _ZN3cub18CUB_300001_SM_10006detail11EmptyKernelIvEEvv
        .type           _ZN3cub18CUB_300001_SM_10006detail11EmptyKernelIvEEvv,@function
        .size           _ZN3cub18CUB_300001_SM_10006detail11EmptyKernelIvEEvv,(.L_x_1 - _ZN3cub18CUB_300001_SM_10006detail11EmptyKernelIvEEvv)
        .other          _ZN3cub18CUB_300001_SM_10006detail11EmptyKernelIvEEvv,@"STO_CUDA_ENTRY STV_DEFAULT"
_ZN3cub18CUB_300001_SM_10006detail11EmptyKernelIvEEvv:
.text._ZN3cub18CUB_300001_SM_10006detail11EmptyKernelIvEEvv:
[----:B------:R-:W-:Y:S01]  /*0000*/  LDC R1, c[0x0][0x37c] ;  /* 0x0000df00ff017b82 */ /* 0x000fe20000000800 */
[----:B------:R-:W-:Y:S05]  /*0010*/  EXIT ;  /* 0x000000000000794d */ /* 0x000fea0003800000 */
.L_x_0:
[----:B------:R-:W-:-:S00]  /*0020*/  BRA `(.L_x_0) ;  /* 0xfffffffc00fc7947 */ /* 0x000fc0000383ffff */
[----:B------:R-:W-:-:S00]  /*0030*/  NOP ;  /* 0x0000000000007918 */ /* 0x000fc00000000000 */
        /* <DEDUP_REMOVED lines=12> */
.L_x_1:


//--------------------- .nv.shared.reserved.0     --------------------------
	.section	.nv.shared.reserved.0,"aw",@nobits
	.weak		__nv_reservedSMEM_offset_0_alias
	.size		__nv_reservedSMEM_offset_0_alias, 0, 64
	.other		__nv_reservedSMEM_offset_0_alias,@"STO_CUDA_RESERVED_SHARED STV_DEFAULT"
__nv_reservedSMEM_offset_0_alias:
	.zero		0
	.zero		64


//--------------------- .nv.global                --------------------------
	.section	.nv.global,"aw",@nobits
.nv.global:
	.type		_ZN40_INTERNAL_aae8ec26_4_k_cu_167e7067_300726thrust24THRUST_300001_SM_1000_NS3seqE,@object
	.size		_ZN40_INTERNAL_aae8ec26_4_k_cu_167e7067_300726thrust24THRUST_300001_SM_1000_NS3seqE,(_ZN40_INTERNAL_aae8ec26_4_k_cu_167e7067_300724cuda3std3__48in_placeE - _ZN40_INTERNAL_aae8ec26_4_k_cu_167e7067_300726thrust24THRUST_300001_SM_1000_NS3seqE)
_ZN40_INTERNAL_aae8ec26_4_k_cu_167e7067_300726thrust24THRUST_300001_SM_1000_NS3seqE:
	.zero		1
	.type		_ZN40_INTERNAL_aae8ec26_4_k_cu_167e7067_300724cuda3std3__48in_placeE,@object
	.size		_ZN40_INTERNAL_aae8ec26_4_k_cu_167e7067_300724cuda3std3__48in_placeE,(_ZN40_INTERNAL_aae8ec26_4_k_cu_167e7067_300724cuda3std6ranges3__45__cpo4sizeE - _ZN40_INTERNAL_aae8ec26_4_k_cu_167e7067_300724cuda3std3__48in_placeE)
_ZN40_INTERNAL_aae8ec26_4_k_cu_167e7067_300724cuda3std3__48in_placeE:
	.zero		1
	.type		_ZN40_INTERNAL_aae8ec26_4_k_cu_167e7067_300724cuda3std6ranges3__45__cpo4sizeE,@object
	.size		_ZN40_INTERNAL_aae8ec26_4_k_cu_167e7067_300724cuda3std6ranges3__45__cpo4sizeE,(_ZN40_INTERNAL_aae8ec26_4_k_cu_167e7067_300726thrust24THRUST_300001_SM_1000_NS12placeholders2_3E - _ZN40_INTERNAL_aae8ec26_4_k_cu_167e7067_300724cuda3std6ranges3__45__cpo4sizeE)
_ZN40_INTERNAL_aae8ec26_4_k_cu_167e7067_300724cuda3std6ranges3__45__cpo4sizeE:
	.zero		1
	.type		_ZN40_INTERNAL_aae8ec26_4_k_cu_167e7067_300726thrust24THRUST_300001_SM_1000_NS12placeholders2_3E,@object
	.size		_ZN40_INTERNAL_aae8ec26_4_k_cu_167e7067_300726thrust24THRUST_300001_SM_1000_NS12placeholders2_3E,(_ZN40_INTERNAL_aae8ec26_4_k_cu_167e7067_300724cuda3std3__45__cpo6cbeginE - _ZN40_INTERNAL_aae8ec26_4_k_cu_167e7067_300726thrust24THRUST_300001_SM_1000_NS12placeholders2_3E)
_ZN40_INTERNAL_aae8ec26_4_k_cu_167e7067_300726thrust24THRUST_300001_SM_1000_NS12placeholders2_3E:
	.zero		1
	.type		_ZN40_INTERNAL_aae8ec26_4_k_cu_167e7067_300724cuda3std3__45__cpo6cbeginE,@object
	.size		_ZN40_INTERNAL_aae8ec26_4_k_cu_167e7067_300724cuda3std3__45__cpo6cbeginE,(_ZN40_INTERNAL_aae8ec26_4_k_cu_167e7067_300724cuda3std6ranges3__45__cpo6cbeginE - _ZN40_INTERNAL_aae8ec26_4_k_cu_167e7067_300724cuda3std3__45__cpo6cbeginE)
_ZN40_INTERNAL_aae8ec26_4_k_cu_167e7067_300724cuda3std3__45__cpo6cbeginE:
	.zero		1
	.type		_ZN40_INTERNAL_aae8ec26_4_k_cu_167e7067_300724cuda3std6ranges3__45__cpo6cbeginE,@object
	.size		_ZN40_INTERNAL_aae8ec26_4_k_cu_167e7067_300724cuda3std6ranges3__45__cpo6cbeginE,(_ZN40_INTERNAL_aae8ec26_4_k_cu_167e7067_300726thrust24THRUST_300001_SM_1000_NS12placeholders2_7E - _ZN40_INTERNAL_aae8ec26_4_k_cu_167e7067_300724cuda3std6ranges3__45__cpo6cbeginE)
_ZN40_INTERNAL_aae8ec26_4_k_cu_167e7067_300724cuda3std6ranges3__45__cpo6cbeginE:
	.zero		1
	.type		_ZN40_INTERNAL_aae8ec26_4_k_cu_167e7067_300726thrust24THRUST_300001_SM_1000_NS12placeholders2_7E,@object
	.size		_ZN40_INTERNAL_aae8ec26_4_k_cu_167e7067_300726thrust24THRUST_300001_SM_1000_NS12placeholders2_7E,(_ZN40_INTERNAL_aae8ec26_4_k_cu_167e7067_300724cuda3std3__45__cpo7crbeginE - _ZN40_INTERNAL_aae8ec26_4_k_cu_167e7067_300726thrust24THRUST_300001_SM_1000_NS12placeholders2_7E)
_ZN40_INTERNAL_aae8ec26_4_k_cu_167e7067_300726thrust24THRUST_300001_SM_1000_NS12placeholders2_7E:
	.zero		1
	.type		_ZN40_INTERNAL_aae8ec26_4_k_cu_167e7067_300724cuda3std3__45__cpo7crbeginE,@object
	.size		_ZN40_INTERNAL_aae8ec26_4_k_cu_167e7067_300724cuda3std3__45__cpo7crbeginE,(_ZN40_INTERNAL_aae8ec26_4_k_cu_167e7067_300724cuda3std6ranges3__45__cpo4nextE - _ZN40_INTERNAL_aae8ec26_4_k_cu_167e7067_300724cuda3std3__45__cpo7crbeginE)
_ZN40_INTERNAL_aae8ec26_4_k_cu_167e7067_300724cuda3std3__45__cpo7crbeginE:
	.zero		1
	.type		_ZN40_INTERNAL_aae8ec26_4_k_cu_167e7067_300724cuda3std6ranges3__45__cpo4nextE,@object
	.size		_ZN40_INTERNAL_aae8ec26_4_k_cu_167e7067_300724cuda3std6ranges3__45__cpo4nextE,(_ZN40_INTERNAL_aae8ec26_4_k_cu_167e7067_300724cuda3std6ranges3__45__cpo4swapE - _ZN40_INTERNAL_aae8ec26_4_k_cu_167e7067_300724cuda3std6ranges3__45__cpo4nextE)
_ZN40_INTERNAL_aae8ec26_4_k_cu_167e7067_300724cuda3std6ranges3__45__cpo4nextE:
	.zero		1
	.type		_ZN40_INTERNAL_aae8ec26_4_k_cu_167e7067_300724cuda3std6ranges3__45__cpo4swapE,@object
	.size		_ZN40_INTERNAL_aae8ec26_4_k_cu_167e7067_300724cuda3std6ranges3__45__cpo4swapE,(_ZN40_INTERNAL_aae8ec26_4_k_cu_167e7067_300726thrust24THRUST_300001_SM_1000_NS8cuda_cub10par_nosyncE - _ZN40_INTERNAL_aae8ec26_4_k_cu_167e7067_300724cuda3std6ranges3__45__cpo4swapE)
_ZN40_INTERNAL_aae8ec26_4_k_cu_167e7067_300724cuda3std6ranges3__45__cpo4swapE:
	.zero		1
	.type		_ZN40_INTERNAL_aae8ec26_4_k_cu_167e7067_300726thrust24THRUST_300001_SM_1000_NS8cuda_cub10par_nosyncE,@object
	.size		_ZN40_INTERNAL_aae8ec26_4_k_cu_167e7067_300726thrust24THRUST_300001_SM_1000_NS8cuda_cub10par_nosyncE,(_ZN40_INTERNAL_aae8ec26_4_k_cu_167e7067_300726thrust24THRUST_300001_SM_1000_NS12placeholders2_9E - _ZN40_INTERNAL_aae8ec26_4_k_cu_167e7067_300726thrust24THRUST_300001_SM_1000_NS8cuda_cub10par_nosyncE)
_ZN40_INTERNAL_aae8ec26_4_k_cu_167e7067_300726thrust24THRUST_300001_SM_1000_NS8cuda_cub10par_nosyncE:
	.zero		1
	.type		_ZN40_INTERNAL_aae8ec26_4_k_cu_167e7067_300726thrust24THRUST_300001_SM_1000_NS12placeholders2_9E,@object
	.size		_ZN40_INTERNAL_aae8ec26_4_k_cu_167e7067_300726thrust24THRUST_300001_SM_1000_NS12placeholders2_9E,(_ZN40_INTERNAL_aae8ec26_4_k_cu_167e7067_300724cuda3std3__442_GLOBAL__N__aae8ec26_4_k_cu_167e7067_300726ignoreE - _ZN40_INTERNAL_aae8ec26_4_k_cu_167e7067_300726thrust24THRUST_300001_SM_1000_NS12placeholders2_9E)
_ZN40_INTERNAL_aae8ec26_4_k_cu_167e7067_300726thrust24THRUST_300001_SM_1000_NS12placeholders2_9E:
	.zero		1
	.type		_ZN40_INTERNAL_aae8ec26_4_k_cu_167e7067_300724cuda3std3__442_GLOBAL__N__aae8ec26_4_k_cu_167e7067_300726ignoreE,@object
	.size		_ZN40_INTERNAL_aae8ec26_4_k_cu_167e7067_300724cuda3std3__442_GLOBAL__N__aae8ec26_4_k_cu_167e7067_300726ignoreE,(_ZN40_INTERNAL_aae8ec26_4_k_cu_167e7067_300724cuda3std6ranges3__45__cpo4dataE - _ZN40_INTERNAL_aae8ec26_4_k_cu_167e7067_300724cuda3std3__442_GLOBAL__N__aae8ec26_4_k_cu_167e7067_300726ignoreE)
_ZN40_INTERNAL_aae8ec26_4_k_cu_167e7067_300724cuda3std3__442_GLOBAL__N__aae8ec26_4_k_cu_167e7067_300726ignoreE:
	.zero		1
	.type		_ZN40_INTERNAL_aae8ec26_4_k_cu_167e7067_300724cuda3std6ranges3__45__cpo4dataE,@object
	.size		_ZN40_INTERNAL_aae8ec26_4_k_cu_167e7067_300724cuda3std6ranges3__45__cpo4dataE,(_ZN40_INTERNAL_aae8ec26_4_k_cu_167e7067_300726thrust24THRUST_300001_SM_1000_NS12placeholders2_1E - _ZN40_INTERNAL_aae8ec26_4_k_cu_167e7067_300724cuda3std6ranges3__45__cpo4dataE)
_ZN40_INTERNAL_aae8ec26_4_k_cu_167e7067_300724cuda3std6ranges3__45__cpo4dataE:
	.zero		1
	.type		_ZN40_INTERNAL_aae8ec26_4_k_cu_167e7067_300726thrust24THRUST_300001_SM_1000_NS12placeholders2_1E,@object
	.size		_ZN40_INTERNAL_aae8ec26_4_k_cu_167e7067_300726thrust24THRUST_300001_SM_1000_NS12placeholders2_1E,(_ZN40_INTERNAL_aae8ec26_4_k_cu_167e7067_300724cuda3std3__45__cpo5beginE - _ZN40_INTERNAL_aae8ec26_4_k_cu_167e7067_300726thrust24THRUST_300001_SM_1000_NS12placeholders2_1E)
_ZN40_INTERNAL_aae8ec26_4_k_cu_167e7067_300726thrust24THRUST_300001_SM_1000_NS12placeholders2_1E:
	.zero		1
	.type		_ZN40_INTERNAL_aae8ec26_4_k_cu_167e7067_300724cuda3std3__45__cpo5beginE,@object
	.size		_ZN40_INTERNAL_aae8ec26_4_k_cu_167e7067_300724cuda3std3__45__cpo5beginE,(_ZN40_INTERNAL_aae8ec26_4_k_cu_167e7067_300724cuda3std6ranges3__45__cpo5beginE - _ZN40_INTERNAL_aae8ec26_4_k_cu_167e7067_300724cuda3std3__45__cpo5beginE)
_ZN40_INTERNAL_aae8ec26_4_k_cu_167e7067_300724cuda3std3__45__cpo5beginE:
	.zero		1
	.type		_ZN40_INTERNAL_aae8ec26_4_k_cu_167e7067_300724cuda3std6ranges3__45__cpo5beginE,@object
	.size		_ZN40_INTERNAL_aae8ec26_4_k_cu_167e7067_300724cuda3std6ranges3__45__cpo5beginE,(_ZN40_INTERNAL_aae8ec26_4_k_cu_167e7067_300726thrust24THRUST_300001_SM_1000_NS12placeholders2_5E - _ZN40_INTERNAL_aae8ec26_4_k_cu_167e7067_300724cuda3std6ranges3__45__cpo5beginE)
_ZN40_INTERNAL_aae8ec26_4_k_cu_167e7067_300724cuda3std6ranges3__45__cpo5beginE:
	.zero		1
	.type		_ZN40_INTERNAL_aae8ec26_4_k_cu_167e7067_300726thrust24THRUST_300001_SM_1000_NS12placeholders2_5E,@object
	.size		_ZN40_INTERNAL_aae8ec26_4_k_cu_167e7067_300726thrust24THRUST_300001_SM_1000_NS12placeholders2_5E,(_ZN40_INTERNAL_aae8ec26_4_k_cu_167e7067_300724cuda3std3__45__cpo6rbeginE - _ZN40_INTERNAL_aae8ec26_4_k_cu_167e7067_300726thrust24THRUST_300001_SM_1000_NS12placeholders2_5E)
_ZN40_INTERNAL_aae8ec26_4_k_cu_167e7067_300726thrust24THRUST_300001_SM_1000_NS12placeholders2_5E:
	.zero		1
	.type		_ZN40_INTERNAL_aae8ec26_4_k_cu_167e7067_300724cuda3std3__45__cpo6rbeginE,@object
	.size		_ZN40_INTERNAL_aae8ec26_4_k_cu_167e7067_300724cuda3std3__45__cpo6rbeginE,(_ZN40_INTERNAL_aae8ec26_4_k_cu_167e7067_300724cuda3std6ranges3__45__cpo7advanceE - _ZN40_INTERNAL_aae8ec26_4_k_cu_167e7067_300724cuda3std3__45__cpo6rbeginE)
_ZN40_INTERNAL_aae8ec26_4_k_cu_167e7067_300724cuda3std3__45__cpo6rbeginE:
	.zero		1
	.type		_ZN40_INTERNAL_aae8ec26_4_k_cu_167e7067_300724cuda3std6ranges3__45__cpo7advanceE,@object
	.size		_ZN40_INTERNAL_aae8ec26_4_k_cu_167e7067_300724cuda3std6ranges3__45__cpo7advanceE,(_ZN40_INTERNAL_aae8ec26_4_k_cu_167e7067_300724cuda3std3__47nulloptE - _ZN40_INTERNAL_aae8ec26_4_k_cu_167e7067_300724cuda3std6ranges3__45__cpo7advanceE)
_ZN40_INTERNAL_aae8ec26_4_k_cu_167e7067_300724cuda3std6ranges3__45__cpo7advanceE:
	.zero		1
	.type		_ZN40_INTERNAL_aae8ec26_4_k_cu_167e7067_300724cuda3std3__47nulloptE,@object
	.size		_ZN40_INTERNAL_aae8ec26_4_k_cu_167e7067_300724cuda3std3__47nulloptE,(_ZN40_INTERNAL_aae8ec26_4_k_cu_167e7067_300724cuda3std6ranges3__45__cpo8distanceE - _ZN40_INTERNAL_aae8ec26_4_k_cu_167e7067_300724cuda3std3__47nulloptE)
_ZN40_INTERNAL_aae8ec26_4_k_cu_167e7067_300724cuda3std3__47nulloptE:
	.zero		1
	.type		_ZN40_INTERNAL_aae8ec26_4_k_cu_167e7067_300724cuda3std6ranges3__45__cpo8distanceE,@object
	.size		_ZN40_INTERNAL_aae8ec26_4_k_cu_167e7067_300724cuda3std6ranges3__45__cpo8distanceE,(_ZN40_INTERNAL_aae8ec26_4_k_cu_167e7067_300726thrust24THRUST_300001_SM_1000_NS12placeholders3_10E - _ZN40_INTERNAL_aae8ec26_4_k_cu_167e7067_300724cuda3std6ranges3__45__cpo8distanceE)
_ZN40_INTERNAL_aae8ec26_4_k_cu_167e7067_300724cuda3std6ranges3__45__cpo8distanceE:
	.zero		1
	.type		_ZN40_INTERNAL_aae8ec26_4_k_cu_167e7067_300726thrust24THRUST_300001_SM_1000_NS12placeholders3_10E,@object
	.size		_ZN40_INTERNAL_aae8ec26_4_k_cu_167e7067_300726thrust24THRUST_300001_SM_1000_NS12placeholders3_10E,(_ZN40_INTERNAL_aae8ec26_4_k_cu_167e7067_300724cuda3std3__419piecewise_constructE - _ZN40_INTERNAL_aae8ec26_4_k_cu_167e7067_300726thrust24THRUST_300001_SM_1000_NS12placeholders3_10E)
_ZN40_INTERNAL_aae8ec26_4_k_cu_167e7067_300726thrust24THRUST_300001_SM_1000_NS12placeholders3_10E:
	.zero		1
	.type		_ZN40_INTERNAL_aae8ec26_4_k_cu_167e7067_300724cuda3std3__419piecewise_constructE,@object
	.size		_ZN40_INTERNAL_aae8ec26_4_k_cu_167e7067_300724cuda3std3__419piecewise_constructE,(_ZN40_INTERNAL_aae8ec26_4_k_cu_167e7067_300724cuda3std6ranges3__45__cpo5cdataE - _ZN40_INTERNAL_aae8ec26_4_k_cu_167e7067_300724cuda3std3__419piecewise_constructE)
_ZN40_INTERNAL_aae8ec26_4_k_cu_167e7067_300724cuda3std3__419piecewise_constructE:
	.zero		1
	.type		_ZN40_INTERNAL_aae8ec26_4_k_cu_167e7067_300724cuda3std6ranges3__45__cpo5cdataE,@object
	.size		_ZN40_INTERNAL_aae8ec26_4_k_cu_167e7067_300724cuda3std6ranges3__45__cpo5cdataE,(_ZN40_INTERNAL_aae8ec26_4_k_cu_167e7067_300726thrust24THRUST_300001_SM_1000_NS12placeholders2_2E - _ZN40_INTERNAL_aae8ec26_4_k_cu_167e7067_300724cuda3std6ranges3__45__cpo5cdataE)
_ZN40_INTERNAL_aae8ec26_4_k_cu_167e7067_300724cuda3std6ranges3__45__cpo5cdataE:
	.zero		1
	.type		_ZN40_INTERNAL_aae8ec26_4_k_cu_167e7067_300726thrust24THRUST_300001_SM_1000_NS12placeholders2_2E,@object
	.size		_ZN40_INTERNAL_aae8ec26_4_k_cu_167e7067_300726thrust24THRUST_300001_SM_1000_NS12placeholders2_2E,(_ZN40_INTERNAL_aae8ec26_4_k_cu_167e7067_300724cuda3std3__45__cpo3endE - _ZN40_INTERNAL_aae8ec26_4_k_cu_167e7067_300726thrust24THRUST_300001_SM_1000_NS12placeholders2_2E)
_ZN40_INTERNAL_aae8ec26_4_k_cu_167e7067_300726thrust24THRUST_300001_SM_1000_NS12placeholders2_2E:
	.zero		1
	.type		_ZN40_INTERNAL_aae8ec26_4_k_cu_167e7067_300724cuda3std3__45__cpo3endE,@object
	.size		_ZN40_INTERNAL_aae8ec26_4_k_cu_167e7067_300724cuda3std3__45__cpo3endE,(_ZN40_INTERNAL_aae8ec26_4_k_cu_167e7067_300724cuda3std6ranges3__45__cpo3endE - _ZN40_INTERNAL_aae8ec26_4_k_cu_167e7067_300724cuda3std3__45__cpo3endE)
_ZN40_INTERNAL_aae8ec26_4_k_cu_167e7067_300724cuda3std3__45__cpo3endE:
	.zero		1
	.type		_ZN40_INTERNAL_aae8ec26_4_k_cu_167e7067_300724cuda3std6ranges3__45__cpo3endE,@object
	.size		_ZN40_INTERNAL_aae8ec26_4_k_cu_167e7067_300724cuda3std6ranges3__45__cpo3endE,(_ZN40_INTERNAL_aae8ec26_4_k_cu_167e7067_300726thrust24THRUST_300001_SM_1000_NS12placeholders2_6E - _ZN40_INTERNAL_aae8ec26_4_k_cu_167e7067_300724cuda3std6ranges3__45__cpo3endE)
_ZN40_INTERNAL_aae8ec26_4_k_cu_167e7067_300724cuda3std6ranges3__45__cpo3endE:
	.zero		1
	.type		_ZN40_INTERNAL_aae8ec26_4_k_cu_167e7067_300726thrust24THRUST_300001_SM_1000_NS12placeholders2_6E,@object
	.size		_ZN40_INTERNAL_aae8ec26_4_k_cu_167e7067_300726thrust24THRUST_300001_SM_1000_NS12placeholders2_6E,(_ZN40_INTERNAL_aae8ec26_4_k_cu_167e7067_300724cuda3std3__45__cpo4rendE - _ZN40_INTERNAL_aae8ec26_4_k_cu_167e7067_300726thrust24THRUST_300001_SM_1000_NS12placeholders2_6E)
_ZN40_INTERNAL_aae8ec26_4_k_cu_167e7067_300726thrust24THRUST_300001_SM_1000_NS12placeholders2_6E:
	.zero		1
	.type		_ZN40_INTERNAL_aae8ec26_4_k_cu_167e7067_300724cuda3std3__45__cpo4rendE,@object
	.size		_ZN40_INTERNAL_aae8ec26_4_k_cu_167e7067_300724cuda3std3__45__cpo4rendE,(_ZN40_INTERNAL_aae8ec26_4_k_cu_167e7067_300724cuda3std6ranges3__45__cpo9iter_swapE - _ZN40_INTERNAL_aae8ec26_4_k_cu_167e7067_300724cuda3std3__45__cpo4rendE)
_ZN40_INTERNAL_aae8ec26_4_k_cu_167e7067_300724cuda3std3__45__cpo4rendE:
	.zero		1
	.type		_ZN40_INTERNAL_aae8ec26_4_k_cu_167e7067_300724cuda3std6ranges3__45__cpo9iter_swapE,@object
	.size		_ZN40_INTERNAL_aae8ec26_4_k_cu_167e7067_300724cuda3std6ranges3__45__cpo9iter_swapE,(_ZN40_INTERNAL_aae8ec26_4_k_cu_167e7067_300724cuda3std3__48unexpectE - _ZN40_INTERNAL_aae8ec26_4_k_cu_167e7067_300724cuda3std6ranges3__45__cpo9iter_swapE)
_ZN40_INTERNAL_aae8ec26_4_k_cu_167e7067_300724cuda3std6ranges3__45__cpo9iter_swapE:
	.zero		1
	.type		_ZN40_INTERNAL_aae8ec26_4_k_cu_167e7067_300724cuda3std3__48unexpectE,@object
	.size		_ZN40_INTERNAL_aae8ec26_4_k_cu_167e7067_300724cuda3std3__48unexpectE,(_ZN40_INTERNAL_aae8ec26_4_k_cu_167e7067_300726thrust24THRUST_300001_SM_1000_NS8cuda_cub3parE - _ZN40_INTERNAL_aae8ec26_4_k_cu_167e7067_300724cuda3std3__48unexpectE)
_ZN40_INTERNAL_aae8ec26_4_k_cu_167e7067_300724cuda3std3__48unexpectE:
	.zero		1
	.type		_ZN40_INTERNAL_aae8ec26_4_k_cu_167e7067_300726thrust24THRUST_300001_SM_1000_NS8cuda_cub3parE,@object
	.size		_ZN40_INTERNAL_aae8ec26_4_k_cu_167e7067_300726thrust24THRUST_300001_SM_1000_NS8cuda_cub3parE,(_ZN40_INTERNAL_aae8ec26_4_k_cu_167e7067_300726thrust24THRUST_300001_SM_1000_NS12placeholders2_4E - _ZN40_INTERNAL_aae8ec26_4_k_cu_167e7067_300726thrust24THRUST_300001_SM_1000_NS8cuda_cub3parE)
_ZN40_INTERNAL_aae8ec26_4_k_cu_167e7067_300726thrust24THRUST_300001_SM_1000_NS8cuda_cub3parE:
	.zero		1
	.type		_ZN40_INTERNAL_aae8ec26_4_k_cu_167e7067_300726thrust24THRUST_300001_SM_1000_NS12placeholders2_4E,@object
	.size		_ZN40_INTERNAL_aae8ec26_4_k_cu_167e7067_300726thrust24THRUST_300001_SM_1000_NS12placeholders2_4E,(_ZN40_INTERNAL_aae8ec26_4_k_cu_167e7067_300724cuda3std3__45__cpo4cendE - _ZN40_INTERNAL_aae8ec26_4_k_cu_167e7067_300726thrust24THRUST_300001_SM_1000_NS12placeholders2_4E)
_ZN40_INTERNAL_aae8ec26_4_k_cu_167e7067_300726thrust24THRUST_300001_SM_1000_NS12placeholders2_4E:
	.zero		1
	.type		_ZN40_INTERNAL_aae8ec26_4_k_cu_167e7067_300724cuda3std3__45__cpo4cendE,@object
	.size		_ZN40_INTERNAL_aae8ec26_4_k_cu_167e7067_300724cuda3std3__45__cpo4cendE,(_ZN40_INTERNAL_aae8ec26_4_k_cu_167e7067_300724cuda3std6ranges3__45__cpo4cendE - _ZN40_INTERNAL_aae8ec26_4_k_cu_167e7067_300724cuda3std3__45__cpo4cendE)
_ZN40_INTERNAL_aae8ec26_4_k_cu_167e7067_300724cuda3std3__45__cpo4cendE:
	.zero		1
	.type		_ZN40_INTERNAL_aae8ec26_4_k_cu_167e7067_300724cuda3std6ranges3__45__cpo4cendE,@object
	.size		_ZN40_INTERNAL_aae8ec26_4_k_cu_167e7067_300724cuda3std6ranges3__45__cpo4cendE,(_ZN40_INTERNAL_aae8ec26_4_k_cu_167e7067_300724cuda3std3__420unreachable_sentinelE - _ZN40_INTERNAL_aae8ec26_4_k_cu_167e7067_300724cuda3std6ranges3__45__cpo4cendE)
_ZN40_INTERNAL_aae8ec26_4_k_cu_167e7067_300724cuda3std6ranges3__45__cpo4cendE:
	.zero		1
	.type		_ZN40_INTERNAL_aae8ec26_4_k_cu_167e7067_300724cuda3std3__420unreachable_sentinelE,@object
	.size		_ZN40_INTERNAL_aae8ec26_4_k_cu_167e7067_300724cuda3std3__420unreachable_sentinelE,(_ZN40_INTERNAL_aae8ec26_4_k_cu_167e7067_300724cuda3std6ranges3__45__cpo5ssizeE - _ZN40_INTERNAL_aae8ec26_4_k_cu_167e7067_300724cuda3std3__420unreachable_sentinelE)
_ZN40_INTERNAL_aae8ec26_4_k_cu_167e7067_300724cuda3std3__420unreachable_sentinelE:
	.zero		1
	.type		_ZN40_INTERNAL_aae8ec26_4_k_cu_167e7067_300724cuda3std6ranges3__45__cpo5ssizeE,@object
	.size		_ZN40_INTERNAL_aae8ec26_4_k_cu_167e7067_300724cuda3std6ranges3__45__cpo5ssizeE,(_ZN40_INTERNAL_aae8ec26_4_k_cu_167e7067_300726thrust24THRUST_300001_SM_1000_NS12placeholders2_8E - _ZN40_INTERNAL_aae8ec26_4_k_cu_167e7067_300724cuda3std6ranges3__45__cpo5ssizeE)
_ZN40_INTERNAL_aae8ec26_4_k_cu_167e7067_300724cuda3std6ranges3__45__cpo5ssizeE:
	.zero		1
	.type		_ZN40_INTERNAL_aae8ec26_4_k_cu_167e7067_300726thrust24THRUST_300001_SM_1000_NS12placeholders2_8E,@object
	.size		_ZN40_INTERNAL_aae8ec26_4_k_cu_167e7067_300726thrust24THRUST_300001_SM_1000_NS12placeholders2_8E,(_ZN40_INTERNAL_aae8ec26_4_k_cu_167e7067_300724cuda3std3__45__cpo5crendE - _ZN40_INTERNAL_aae8ec26_4_k_cu_167e7067_300726thrust24THRUST_300001_SM_1000_NS12placeholders2_8E)
_ZN40_INTERNAL_aae8ec26_4_k_cu_167e7067_300726thrust24THRUST_300001_SM_1000_NS12placeholders2_8E:
	.zero		1
	.type		_ZN40_INTERNAL_aae8ec26_4_k_cu_167e7067_300724cuda3std3__45__cpo5crendE,@object
	.size		_ZN40_INTERNAL_aae8ec26_4_k_cu_167e7067_300724cuda3std3__45__cpo5crendE,(_ZN40_INTERNAL_aae8ec26_4_k_cu_167e7067_300724cuda3std6ranges3__45__cpo4prevE - _ZN40_INTERNAL_aae8ec26_4_k_cu_167e7067_300724cuda3std3__45__cpo5crendE)
_ZN40_INTERNAL_aae8ec26_4_k_cu_167e7067_300724cuda3std3__45__cpo5crendE:
	.zero		1
	.type		_ZN40_INTERNAL_aae8ec26_4_k_cu_167e7067_300724cuda3std6ranges3__45__cpo4prevE,@object
	.size		_ZN40_INTERNAL_aae8ec26_4_k_cu_167e7067_300724cuda3std6ranges3__45__cpo4prevE,(_ZN40_INTERNAL_aae8ec26_4_k_cu_167e7067_300724cuda3std6ranges3__45__cpo9iter_moveE - _ZN40_INTERNAL_aae8ec26_4_k_cu_167e7067_300724cuda3std6ranges3__45__cpo4prevE)
_ZN40_INTERNAL_aae8ec26_4_k_cu_167e7067_300724cuda3std6ranges3__45__cpo4prevE:
	.zero		1
	.type		_ZN40_INTERNAL_aae8ec26_4_k_cu_167e7067_300724cuda3std6ranges3__45__cpo9iter_moveE,@object
	.size		_ZN40_INTERNAL_aae8ec26_4_k_cu_167e7067_300724cuda3std6ranges3__45__cpo9iter_moveE,(_ZN40_INTERNAL_aae8ec26_4_k_cu_167e7067_300726thrust24THRUST_300001_SM_1000_NS6system6detail10sequential3seqE - _ZN40_INTERNAL_aae8ec26_4_k_cu_167e7067_300724cuda3std6ranges3__45__cpo9iter_moveE)
_ZN40_INTERNAL_aae8ec26_4_k_cu_167e7067_300724cuda3std6ranges3__45__cpo9iter_moveE:
	.zero		1
	.type		_ZN40_INTERNAL_aae8ec26_4_k_cu_167e7067_300726thrust24THRUST_300001_SM_1000_NS6system6detail10sequential3seqE,@object
	.size		_ZN40_INTERNAL_aae8ec26_4_k_cu_167e7067_300726thrust24THRUST_300001_SM_1000_NS6system6detail10sequential3seqE,(.L_31 - _ZN40_INTERNAL_aae8ec26_4_k_cu_167e7067_300726thrust24THRUST_300001_SM_1000_NS6system6detail10sequential3seqE)
_ZN40_INTERNAL_aae8ec26_4_k_cu_167e7067_300726thrust24THRUST_300001_SM_1000_NS6system6detail10sequential3seqE:
	.zero		1
.L_31:


//--------------------- .nv.constant0._ZN3cub18CUB_300001_SM_10006detail11EmptyKernelIvEEvv --------------------------
	.section	.nv.constant0._ZN3cub18CUB_300001_SM_10006detail11EmptyKernelIvEEvv,"a",@progbits
	.sectionflags	@""
	.align	4
.nv.constant0._ZN3cub18CUB_300001_SM_10006detail11EmptyKernelIvEEvv:
	.zero		896


//--------------------- SYMBOLS --------------------------

	.type		.nv.reservedSmem.offset0,@object
	.size		.nv.reservedSmem.offset0,0x4
